//
// Generated by NVIDIA NVVM Compiler
//
// Compiler Build ID: CL-36424714
// Cuda compilation tools, release 13.0, V13.0.88
// Based on NVVM 20.0.0
//

.version 9.0
.target sm_100
.address_size 64

	// .globl	_Z21reverse_cumsum_kernelPKfPfii

.visible .entry _Z21reverse_cumsum_kernelPKfPfii(
	.param .u64 .ptr .align 1 _Z21reverse_cumsum_kernelPKfPfii_param_0,
	.param .u64 .ptr .align 1 _Z21reverse_cumsum_kernelPKfPfii_param_1,
	.param .u32 _Z21reverse_cumsum_kernelPKfPfii_param_2,
	.param .u32 _Z21reverse_cumsum_kernelPKfPfii_param_3
)
{
	.reg .pred 	%p<12>;
	.reg .b32 	%r<36>;
	.reg .b32 	%f<71>;
	.reg .b64 	%rd<38>;

	ld.param.u64 	%rd11, [_Z21reverse_cumsum_kernelPKfPfii_param_0];
	ld.param.u64 	%rd12, [_Z21reverse_cumsum_kernelPKfPfii_param_1];
	ld.param.u32 	%r25, [_Z21reverse_cumsum_kernelPKfPfii_param_2];
	ld.param.u32 	%r24, [_Z21reverse_cumsum_kernelPKfPfii_param_3];
	cvta.to.global.u64 	%rd1, %rd12;
	cvta.to.global.u64 	%rd2, %rd11;
	mov.u32 	%r1, %ctaid.x;
	setp.ge.s32 	%p1, %r1, %r25;
	setp.lt.s32 	%p2, %r24, 1;
	or.pred  	%p3, %p1, %p2;
	@%p3 bra 	$L__BB0_13;
	mul.lo.s32 	%r2, %r24, %r1;
	and.b32  	%r3, %r24, 15;
	setp.lt.u32 	%p4, %r24, 16;
	mov.f32 	%f67, 0f00000000;
	mov.u32 	%r31, %r24;
	@%p4 bra 	$L__BB0_4;
	add.s64 	%rd3, %rd2, -64;
	cvt.u64.u32 	%rd4, %r2;
	add.s64 	%rd5, %rd1, -64;
	and.b32  	%r26, %r24, 2147483632;
	neg.s32 	%r29, %r26;
	add.s64 	%rd6, %rd2, -28;
	mad.lo.s32 	%r27, %r24, %r1, %r24;
	add.s32 	%r28, %r27, -1;
	add.s64 	%rd7, %rd1, -28;
	mov.f32 	%f67, 0f00000000;
	mov.u32 	%r31, %r24;
$L__BB0_3:
	.pragma "nounroll";
	cvt.s64.s32 	%rd13, %r31;
	add.s64 	%rd14, %rd4, %rd13;
	shl.b64 	%rd15, %rd14, 2;
	add.s64 	%rd16, %rd3, %rd15;
	add.s64 	%rd17, %rd5, %rd15;
	mul.wide.s32 	%rd18, %r28, 4;
	add.s64 	%rd19, %rd6, %rd18;
	add.s64 	%rd20, %rd7, %rd18;
	ld.global.f32 	%f12, [%rd19+28];
	add.f32 	%f13, %f67, %f12;
	st.global.f32 	[%rd20+28], %f13;
	ld.global.f32 	%f14, [%rd19+24];
	add.f32 	%f15, %f13, %f14;
	st.global.f32 	[%rd20+24], %f15;
	ld.global.f32 	%f16, [%rd19+20];
	add.f32 	%f17, %f15, %f16;
	st.global.f32 	[%rd20+20], %f17;
	ld.global.f32 	%f18, [%rd19+16];
	add.f32 	%f19, %f17, %f18;
	st.global.f32 	[%rd20+16], %f19;
	ld.global.f32 	%f20, [%rd19+12];
	add.f32 	%f21, %f19, %f20;
	st.global.f32 	[%rd20+12], %f21;
	ld.global.f32 	%f22, [%rd19+8];
	add.f32 	%f23, %f21, %f22;
	st.global.f32 	[%rd20+8], %f23;
	ld.global.f32 	%f24, [%rd19+4];
	add.f32 	%f25, %f23, %f24;
	st.global.f32 	[%rd20+4], %f25;
	ld.global.f32 	%f26, [%rd19];
	add.f32 	%f27, %f25, %f26;
	st.global.f32 	[%rd20], %f27;
	ld.global.f32 	%f28, [%rd19+-4];
	add.f32 	%f29, %f27, %f28;
	st.global.f32 	[%rd20+-4], %f29;
	ld.global.f32 	%f30, [%rd19+-8];
	add.f32 	%f31, %f29, %f30;
	st.global.f32 	[%rd20+-8], %f31;
	ld.global.f32 	%f32, [%rd19+-12];
	add.f32 	%f33, %f31, %f32;
	st.global.f32 	[%rd20+-12], %f33;
	ld.global.f32 	%f34, [%rd19+-16];
	add.f32 	%f35, %f33, %f34;
	st.global.f32 	[%rd20+-16], %f35;
	ld.global.f32 	%f36, [%rd19+-20];
	add.f32 	%f37, %f35, %f36;
	st.global.f32 	[%rd20+-20], %f37;
	ld.global.f32 	%f38, [%rd19+-24];
	add.f32 	%f39, %f37, %f38;
	st.global.f32 	[%rd20+-24], %f39;
	ld.global.f32 	%f40, [%rd19+-28];
	add.f32 	%f41, %f39, %f40;
	st.global.f32 	[%rd20+-28], %f41;
	add.s32 	%r31, %r31, -16;
	ld.global.f32 	%f42, [%rd16];
	add.f32 	%f67, %f41, %f42;
	st.global.f32 	[%rd17], %f67;
	add.s32 	%r29, %r29, 16;
	add.s32 	%r28, %r28, -16;
	setp.ne.s32 	%p5, %r29, 0;
	@%p5 bra 	$L__BB0_3;
$L__BB0_4:
	setp.eq.s32 	%p6, %r3, 0;
	@%p6 bra 	$L__BB0_13;
	and.b32  	%r13, %r24, 7;
	setp.lt.u32 	%p7, %r3, 8;
	@%p7 bra 	$L__BB0_7;
	cvt.u64.u32 	%rd21, %r2;
	cvt.s64.s32 	%rd22, %r31;
	add.s64 	%rd23, %rd22, %rd21;
	shl.b64 	%rd24, %rd23, 2;
	add.s64 	%rd25, %rd2, %rd24;
	ld.global.f32 	%f43, [%rd25+-4];
	add.f32 	%f44, %f67, %f43;
	add.s64 	%rd26, %rd1, %rd24;
	st.global.f32 	[%rd26+-4], %f44;
	ld.global.f32 	%f45, [%rd25+-8];
	add.f32 	%f46, %f44, %f45;
	st.global.f32 	[%rd26+-8], %f46;
	ld.global.f32 	%f47, [%rd25+-12];
	add.f32 	%f48, %f46, %f47;
	st.global.f32 	[%rd26+-12], %f48;
	ld.global.f32 	%f49, [%rd25+-16];
	add.f32 	%f50, %f48, %f49;
	st.global.f32 	[%rd26+-16], %f50;
	ld.global.f32 	%f51, [%rd25+-20];
	add.f32 	%f52, %f50, %f51;
	st.global.f32 	[%rd26+-20], %f52;
	ld.global.f32 	%f53, [%rd25+-24];
	add.f32 	%f54, %f52, %f53;
	st.global.f32 	[%rd26+-24], %f54;
	ld.global.f32 	%f55, [%rd25+-28];
	add.f32 	%f56, %f54, %f55;
	st.global.f32 	[%rd26+-28], %f56;
	add.s32 	%r31, %r31, -8;
	ld.global.f32 	%f57, [%rd25+-32];
	add.f32 	%f67, %f56, %f57;
	st.global.f32 	[%rd26+-32], %f67;
$L__BB0_7:
	setp.eq.s32 	%p8, %r13, 0;
	@%p8 bra 	$L__BB0_13;
	and.b32  	%r16, %r24, 3;
	setp.lt.u32 	%p9, %r13, 4;
	@%p9 bra 	$L__BB0_10;
	cvt.u64.u32 	%rd27, %r2;
	cvt.s64.s32 	%rd28, %r31;
	add.s64 	%rd29, %rd28, %rd27;
	shl.b64 	%rd30, %rd29, 2;
	add.s64 	%rd31, %rd2, %rd30;
	ld.global.f32 	%f58, [%rd31+-4];
	add.f32 	%f59, %f67, %f58;
	add.s64 	%rd32, %rd1, %rd30;
	st.global.f32 	[%rd32+-4], %f59;
	ld.global.f32 	%f60, [%rd31+-8];
	add.f32 	%f61, %f59, %f60;
	st.global.f32 	[%rd32+-8], %f61;
	ld.global.f32 	%f62, [%rd31+-12];
	add.f32 	%f63, %f61, %f62;
	st.global.f32 	[%rd32+-12], %f63;
	add.s32 	%r31, %r31, -4;
	ld.global.f32 	%f64, [%rd31+-16];
	add.f32 	%f67, %f63, %f64;
	st.global.f32 	[%rd32+-16], %f67;
$L__BB0_10:
	setp.eq.s32 	%p10, %r16, 0;
	@%p10 bra 	$L__BB0_13;
	add.s64 	%rd8, %rd2, -4;
	cvt.u64.u32 	%rd9, %r2;
	add.s64 	%rd10, %rd1, -4;
	neg.s32 	%r34, %r16;
$L__BB0_12:
	.pragma "nounroll";
	cvt.s64.s32 	%rd33, %r31;
	add.s64 	%rd34, %rd9, %rd33;
	shl.b64 	%rd35, %rd34, 2;
	add.s64 	%rd36, %rd8, %rd35;
	add.s32 	%r31, %r31, -1;
	add.s64 	%rd37, %rd10, %rd35;
	ld.global.f32 	%f65, [%rd36];
	add.f32 	%f67, %f67, %f65;
	st.global.f32 	[%rd37], %f67;
	add.s32 	%r34, %r34, 1;
	setp.ne.s32 	%p11, %r34, 0;
	@%p11 bra 	$L__BB0_12;
$L__BB0_13:
	ret;

}


// ===== COMPILED SASS (sm_100) =====

	.target	sm_100

	.elftype	@"ET_EXEC"


//--------------------- .note.nv.tkinfo           --------------------------
	.section	.note.nv.tkinfo,"",@"SHT_NOTE"
	.sectionflags	@"SHF_NOTE_NV_TKINFO"
	.tkinfo
        /*0018*/ 	.word	0x00000002
        /*0030*/ 	.string	""
        /*0030*/ 	.string	"ptxas"
        /*0030*/ 	.string	"Cuda compilation tools, release 13.0, V13.0.88"
        /*0030*/ 	.string	"Build cuda_13.0.r13.0/compiler.36424714_0"
        /*0030*/ 	.string	"-arch sm_100 -m 64 "



//--------------------- .note.nv.cuinfo           --------------------------
	.section	.note.nv.cuinfo,"",@"SHT_NOTE"
	.sectionflags	@"SHF_NOTE_NV_CUINFO"
        /*0018*/ 	.short	0x0002
        /*001a*/ 	.short	0x0064
        /*001c*/ 	.short	0x0082
	.zero		2


//--------------------- .nv.info                  --------------------------
	.section	.nv.info,"",@"SHT_CUDA_INFO"
	.align	4


	//----- nvinfo : EIATTR_REGCOUNT
	.align		4
        /*0000*/ 	.byte	0x04, 0x2f
        /*0002*/ 	.short	(.L_1 - .L_0)
	.align		4
.L_0:
        /*0004*/ 	.word	index@(_Z21reverse_cumsum_kernelPKfPfii)
        /*0008*/ 	.word	0x00000012


	//----- nvinfo : EIATTR_FRAME_SIZE
	.align		4
.L_1:
        /*000c*/ 	.byte	0x04, 0x11
        /*000e*/ 	.short	(.L_3 - .L_2)
	.align		4
.L_2:
        /*0010*/ 	.word	index@(_Z21reverse_cumsum_kernelPKfPfii)
        /*0014*/ 	.word	0x00000000


	//----- nvinfo : EIATTR_MIN_STACK_SIZE
	.align		4
.L_3:
        /*0018*/ 	.byte	0x04, 0x12
        /*001a*/ 	.short	(.L_5 - .L_4)
	.align		4
.L_4:
        /*001c*/ 	.word	index@(_Z21reverse_cumsum_kernelPKfPfii)
        /*0020*/ 	.word	0x00000000
.L_5:


//--------------------- .nv.compat                --------------------------
	.section	.nv.compat,"",@"SHT_CUDA_COMPAT_INFO"
	.align	4
        /*0000*/ 	.byte	0x02, 0x09, 0x00, 0x00, 0x02, 0x02, 0x01, 0x00, 0x02, 0x05, 0x05, 0x00, 0x03, 0x07, 0x01, 0x01
        /*0010*/ 	.byte	0x02, 0x03, 0x00, 0x00, 0x02, 0x06, 0x01, 0x00, 0x04, 0x0b, 0x08, 0x00, 0x09, 0x00, 0x00, 0x00
        /*0020*/ 	.byte	0x00, 0x00, 0x00, 0x00


//--------------------- .nv.info._Z21reverse_cumsum_kernelPKfPfii --------------------------
	.section	.nv.info._Z21reverse_cumsum_kernelPKfPfii,"",@"SHT_CUDA_INFO"
	.sectionflags	@""
	.align	4


	//----- nvinfo : EIATTR_CUDA_API_VERSION
	.align		4
        /*0000*/ 	.byte	0x04, 0x37
        /*0002*/ 	.short	(.L_7 - .L_6)
.L_6:
        /*0004*/ 	.word	0x00000082


	//----- nvinfo : EIATTR_KPARAM_INFO
	.align		4
.L_7:
        /*0008*/ 	.byte	0x04, 0x17
        /*000a*/ 	.short	(.L_9 - .L_8)
.L_8:
        /*000c*/ 	.word	0x00000000
        /*0010*/ 	.short	0x0003
        /*0012*/ 	.short	0x0014
        /*0014*/ 	.byte	0x00, 0xf0, 0x11, 0x00


	//----- nvinfo : EIATTR_KPARAM_INFO
	.align		4
.L_9:
        /*0018*/ 	.byte	0x04, 0x17
        /*001a*/ 	.short	(.L_11 - .L_10)
.L_10:
        /*001c*/ 	.word	0x00000000
        /*0020*/ 	.short	0x0002
        /*0022*/ 	.short	0x0010
        /*0024*/ 	.byte	0x00, 0xf0, 0x11, 0x00


	//----- nvinfo : EIATTR_KPARAM_INFO
	.align		4
.L_11:
        /*0028*/ 	.byte	0x04, 0x17
        /*002a*/ 	.short	(.L_13 - .L_12)
.L_12:
        /*002c*/ 	.word	0x00000000
        /*0030*/ 	.short	0x0001
        /*0032*/ 	.short	0x0008
        /*0034*/ 	.byte	0x00, 0xf5, 0x21, 0x00


	//----- nvinfo : EIATTR_KPARAM_INFO
	.align		4
.L_13:
        /*0038*/ 	.byte	0x04, 0x17
        /*003a*/ 	.short	(.L_15 - .L_14)
.L_14:
        /*003c*/ 	.word	0x00000000
        /*0040*/ 	.short	0x0000
        /*0042*/ 	.short	0x0000
        /*0044*/ 	.byte	0x00, 0xf5, 0x21, 0x00


	//----- nvinfo : EIATTR_SPARSE_MMA_MASK
	.align		4
.L_15:
        /*0048*/ 	.byte	0x03, 0x50
        /*004a*/ 	.short	0x0000


	//----- nvinfo : EIATTR_MAXREG_COUNT
	.align		4
        /*004c*/ 	.byte	0x03, 0x1b
        /*004e*/ 	.short	0x00ff


	//----- nvinfo : EIATTR_MERCURY_ISA_VERSION
	.align		4
        /*0050*/ 	.byte	0x03, 0x5f
        /*0052*/ 	.short	0x0101


	//----- nvinfo : EIATTR_VRC_CTA_INIT_COUNT
	.align		4
        /*0054*/ 	.byte	0x02, 0x4a
	.zero		1
	.zero		1


	//----- nvinfo : EIATTR_EXIT_INSTR_OFFSETS
	.align		4
        /*0058*/ 	.byte	0x04, 0x1c
        /*005a*/ 	.short	(.L_17 - .L_16)


	//   ....[0]....
.L_16:
        /*005c*/ 	.word	0x00000060


	//   ....[1]....
        /*0060*/ 	.word	0x00000690


	//   ....[2]....
        /*0064*/ 	.word	0x00000930


	//   ....[3]....
        /*0068*/ 	.word	0x00000b10


	//   ....[4]....
        /*006c*/ 	.word	0x00000c60


	//----- nvinfo : EIATTR_CBANK_PARAM_SIZE
	.align		4
.L_17:
        /*0070*/ 	.byte	0x03, 0x19
        /*0072*/ 	.short	0x0018


	//----- nvinfo : EIATTR_PARAM_CBANK
	.align		4
        /*0074*/ 	.byte	0x04, 0x0a
        /*0076*/ 	.short	(.L_19 - .L_18)
	.align		4
.L_18:
        /*0078*/ 	.word	index@(.nv.constant0._Z21reverse_cumsum_kernelPKfPfii)
        /*007c*/ 	.short	0x0380
        /*007e*/ 	.short	0x0018


	//----- nvinfo : EIATTR_SW_WAR
	.align		4
.L_19:
        /*0080*/ 	.byte	0x04, 0x36
        /*0082*/ 	.short	(.L_21 - .L_20)
.L_20:
        /*0084*/ 	.word	0x00000008
.L_21:


//--------------------- .nv.callgraph             --------------------------
	.section	.nv.callgraph,"",@"SHT_CUDA_CALLGRAPH"
	.align	4
	.sectionentsize	8
	.align		4
        /*0000*/ 	.word	0x00000000
	.align		4
        /*0004*/ 	.word	0xffffffff
	.align		4
        /*0008*/ 	.word	0x00000000
	.align		4
        /*000c*/ 	.word	0xfffffffe
	.align		4
        /*0010*/ 	.word	0x00000000
	.align		4
        /*0014*/ 	.word	0xfffffffd
	.align		4
        /*0018*/ 	.word	0x00000000
	.align		4
        /*001c*/ 	.word	0xfffffffc


//--------------------- .text._Z21reverse_cumsum_kernelPKfPfii --------------------------
	.section	.text._Z21reverse_cumsum_kernelPKfPfii,"ax",@progbits
	.align	128
        .global         _Z21reverse_cumsum_kernelPKfPfii
        .type           _Z21reverse_cumsum_kernelPKfPfii,@function
        .size           _Z21reverse_cumsum_kernelPKfPfii,(.L_x_6 - _Z21reverse_cumsum_kernelPKfPfii)
        .other          _Z21reverse_cumsum_kernelPKfPfii,@"STO_CUDA_ENTRY STV_DEFAULT"
_Z21reverse_cumsum_kernelPKfPfii:
.text._Z21reverse_cumsum_kernelPKfPfii:
[----:B------:R-:W-:Y:S08]  /*0000*/  LDC R1, c[0x0][0x37c] ;  /* 0x0000df00ff017b82 */ /* 0x000ff00000000800 */
[----:B------:R-:W0:Y:S01]  /*0010*/  S2UR UR7, SR_CTAID.X ;  /* 0x00000000000779c3 */ /* 0x000e220000002500 */
[----:B------:R-:W1:Y:S02]  /*0020*/  LDCU.64 UR10, c[0x0][0x390] ;  /* 0x00007200ff0a77ac */ /* 0x000e640008000a00 */
[----:B-1----:R-:W-:-:S04]  /*0030*/  UISETP.GE.AND UP0, UPT, UR11, 0x1, UPT ;  /* 0x000000010b00788c */ /* 0x002fc8000bf06270 */
[----:B0-----:R-:W-:-:S06]  /*0040*/  UISETP.GE.OR UP0, UPT, UR7, UR10, !UP0 ;  /* 0x0000000a0700728c */ /* 0x001fcc000c706670 */
[----:B------:R-:W-:-:S13]  /*0050*/  PLOP3.LUT P0, PT, PT, PT, UP0, 0x80, 0x8 ;  /* 0x000000000008781c */ /* 0x000fda0003f0f008 */
[----:B------:R-:W-:Y:S05]  /*0060*/  @P0 EXIT ;  /* 0x000000000000094d */ /* 0x000fea0003800000 */
[----:B------:R-:W0:Y:S01]  /*0070*/  LDCU UR9, c[0x0][0x394] ;  /* 0x00007280ff0977ac */ /* 0x000e220008000800 */
[----:B------:R-:W-:Y:S01]  /*0080*/  HFMA2 R9, -RZ, RZ, 0, 0 ;  /* 0x00000000ff097431 */ /* 0x000fe200000001ff */
[----:B------:R-:W-:Y:S02]  /*0090*/  UISETP.GE.U32.AND UP0, UPT, UR11, 0x10, UPT ;  /* 0x000000100b00788c */ /* 0x000fe4000bf06070 */
[----:B------:R-:W-:Y:S02]  /*00a0*/  ULOP3.LUT UR28, UR11, 0xf, URZ, 0xc0, !UPT ;  /* 0x0000000f0b1c7892 */ /* 0x000fe4000f8ec0ff */
[----:B------:R-:W-:Y:S01]  /*00b0*/  UIMAD UR18, UR7, UR11, URZ ;  /* 0x0000000b071272a4 */ /* 0x000fe2000f8e02ff */
[----:B------:R-:W1:Y:S03]  /*00c0*/  LDCU.64 UR16, c[0x0][0x358] ;  /* 0x00006b00ff1077ac */ /* 0x000e660008000a00 */
[----:B------:R-:W-:Y:S01]  /*00d0*/  ISETP.NE.AND P0, PT, RZ, UR28, PT ;  /* 0x0000001cff007c0c */ /* 0x000fe2000bf05270 */
[----:B------:R-:W2:Y:S01]  /*00e0*/  LDCU.128 UR12, c[0x0][0x380] ;  /* 0x00007000ff0c77ac */ /* 0x000ea20008000c00 */
[----:B0-----:R-:W-:Y:S01]  /*00f0*/  UMOV UR6, UR9 ;  /* 0x0000000900067c82 */ /* 0x001fe20008000000 */
[----:B------:R-:W-:Y:S10]  /*0100*/  BRA.U !UP0, `(.L_x_0) ;  /* 0x0000000508607547 */ /* 0x000ff4000b800000 */
[----:B------:R-:W-:Y:S01]  /*0110*/  UIMAD UR7, UR7, UR11, UR11 ;  /* 0x0000000b070772a4 */ /* 0x000fe2000f8e020b */
[----:B------:R-:W-:Y:S01]  /*0120*/  MOV R9, RZ ;  /* 0x000000ff00097202 */ /* 0x000fe20000000f00 */
[----:B------:R-:W-:Y:S01]  /*0130*/  UMOV UR4, 0xffffffc0 ;  /* 0xffffffc000047882 */ /* 0x000fe20000000000 */
[----:B------:R-:W-:Y:S01]  /*0140*/  UMOV UR5, 0xffffffff ;  /* 0xffffffff00057882 */ /* 0x000fe20000000000 */
[----:B------:R-:W-:Y:S02]  /*0150*/  UIADD3 UR7, UPT, UPT, UR7, -0x1, URZ ;  /* 0xffffffff07077890 */ /* 0x000fe4000fffe0ff */
[----:B------:R-:W-:Y:S02]  /*0160*/  ULOP3.LUT UR6, UR11, 0x7ffffff0, URZ, 0xc0, !UPT ;  /* 0x7ffffff00b067892 */ /* 0x000fe4000f8ec0ff */
[----:B--2---:R-:W-:Y:S02]  /*0170*/  UIMAD.WIDE.U32 UR26, UR12, 0x1, UR4 ;  /* 0x000000010c1a78a5 */ /* 0x004fe4000f8e0004 */
[----:B------:R-:W-:Y:S01]  /*0180*/  UIADD3 UR22, UP0, UPT, UR12, -0x1c, URZ ;  /* 0xffffffe40c167890 */ /* 0x000fe2000ff1e0ff */
[----:B------:R-:W-:Y:S01]  /*0190*/  MOV R0, UR7 ;  /* 0x0000000700007c02 */ /* 0x000fe20008000f00 */
[----:B------:R-:W-:-:S02]  /*01a0*/  UIADD3 UR20, UP1, UPT, UR14, -0x1c, URZ ;  /* 0xffffffe40e147890 */ /* 0x000fc4000ff3e0ff */
[----:B------:R-:W-:Y:S02]  /*01b0*/  UIMAD.WIDE.U32 UR4, UR14, 0x1, UR4 ;  /* 0x000000010e0478a5 */ /* 0x000fe4000f8e0004 */
[----:B------:R-:W-:Y:S02]  /*01c0*/  UIADD3 UR8, UPT, UPT, -UR6, URZ, URZ ;  /* 0x000000ff06087290 */ /* 0x000fe4000fffe1ff */
[----:B------:R-:W-:Y:S02]  /*01d0*/  UIADD3.X UR23, UPT, UPT, UR13, -0x1, URZ, UP0, !UPT ;  /* 0xffffffff0d177890 */ /* 0x000fe400087fe4ff */
[----:B------:R-:W-:Y:S02]  /*01e0*/  UIADD3.X UR21, UPT, UPT, UR15, -0x1, URZ, UP1, !UPT ;  /* 0xffffffff0f157890 */ /* 0x000fe40008ffe4ff */
[----:B------:R-:W-:Y:S02]  /*01f0*/  UIADD3 UR25, UPT, UPT, UR27, UR13, URZ ;  /* 0x0000000d1b197290 */ /* 0x000fe4000fffe0ff */
[----:B------:R-:W-:Y:S01]  /*0200*/  UIADD3 UR24, UPT, UPT, UR5, UR15, URZ ;  /* 0x0000000f05187290 */ /* 0x000fe2000fffe0ff */
[----:B------:R-:W-:-:S11]  /*0210*/  UMOV UR6, UR9 ;  /* 0x0000000900067c82 */ /* 0x000fd60008000000 */
.L_x_1:
[----:B---3--:R-:W-:Y:S02]  /*0220*/  MOV R4, UR22 ;  /* 0x0000001600047c02 */ /* 0x008fe40008000f00 */
[----:B------:R-:W-:-:S03]  /*0230*/  MOV R5, UR23 ;  /* 0x0000001700057c02 */ /* 0x000fc60008000f00 */
[----:B------:R-:W-:-:S05]  /*0240*/  IMAD.WIDE R4, R0, 0x4, R4 ;  /* 0x0000000400047825 */ /* 0x000fca00078e0204 */
[----:B-1----:R-:W2:Y:S01]  /*0250*/  LDG.E R6, desc[UR16][R4.64+0x1c] ;  /* 0x00001c1004067981 */ /* 0x002ea2000c1e1900 */
[----:B------:R-:W-:Y:S02]  /*0260*/  MOV R2, UR20 ;  /* 0x0000001400027c02 */ /* 0x000fe40008000f00 */
[----:B------:R-:W-:-:S03]  /*0270*/  MOV R3, UR21 ;  /* 0x0000001500037c02 */ /* 0x000fc60008000f00 */
[----:B------:R-:W-:-:S04]  /*0280*/  IMAD.WIDE R2, R0, 0x4, R2 ;  /* 0x0000000400027825 */ /* 0x000fc800078e0202 */
[----:B--2---:R-:W-:-:S05]  /*0290*/  FADD R9, R6, R9 ;  /* 0x0000000906097221 */ /* 0x004fca0000000000 */
[----:B------:R0:W-:Y:S04]  /*02a0*/  STG.E desc[UR16][R2.64+0x1c], R9 ;  /* 0x00001c0902007986 */ /* 0x0001e8000c101910 */
[----:B------:R-:W2:Y:S02]  /*02b0*/  LDG.E R6, desc[UR16][R4.64+0x18] ;  /* 0x0000181004067981 */ /* 0x000ea4000c1e1900 */
[----:B--2---:R-:W-:-:S05]  /*02c0*/  FADD R7, R9, R6 ;  /* 0x0000000609077221 */ /* 0x004fca0000000000 */
[----:B------:R1:W-:Y:S04]  /*02d0*/  STG.E desc[UR16][R2.64+0x18], R7 ;  /* 0x0000180702007986 */ /* 0x0003e8000c101910 */
[----:B------:R-:W2:Y:S02]  /*02e0*/  LDG.E R6, desc[UR16][R4.64+0x14] ;  /* 0x0000141004067981 */ /* 0x000ea4000c1e1900 */
[----:B--2---:R-:W-:-:S05]  /*02f0*/  FADD R11, R7, R6 ;  /* 0x00000006070b7221 */ /* 0x004fca0000000000 */
[----:B------:R2:W-:Y:S04]  /*0300*/  STG.E desc[UR16][R2.64+0x14], R11 ;  /* 0x0000140b02007986 */ /* 0x0005e8000c101910 */
[----:B------:R-:W3:Y:S02]  /*0310*/  LDG.E R6, desc[UR16][R4.64+0x10] ;  /* 0x0000101004067981 */ /* 0x000ee4000c1e1900 */
[----:B---3--:R-:W-:-:S05]  /*0320*/  FADD R13, R11, R6 ;  /* 0x000000060b0d7221 */ /* 0x008fca0000000000 */
[----:B------:R3:W-:Y:S04]  /*0330*/  STG.E desc[UR16][R2.64+0x10], R13 ;  /* 0x0000100d02007986 */ /* 0x0007e8000c101910 */
[----:B------:R-:W0:Y:S02]  /*0340*/  LDG.E R6, desc[UR16][R4.64+0xc] ;  /* 0x00000c1004067981 */ /* 0x000e24000c1e1900 */
[----:B0-----:R-:W-:-:S05]  /*0350*/  FADD R9, R13, R6 ;  /* 0x000000060d097221 */ /* 0x001fca0000000000 */
[----:B------:R0:W-:Y:S04]  /*0360*/  STG.E desc[UR16][R2.64+0xc], R9 ;  /* 0x00000c0902007986 */ /* 0x0001e8000c101910 */
[----:B------:R-:W1:Y:S02]  /*0370*/  LDG.E R6, desc[UR16][R4.64+0x8] ;  /* 0x0000081004067981 */ /* 0x000e64000c1e1900 */
[----:B-1----:R-:W-:-:S05]  /*0380*/  FADD R7, R9, R6 ;  /* 0x0000000609077221 */ /* 0x002fca0000000000 */
        /* <DEDUP_REMOVED lines=18> */
[----:B------:R-:W-:Y:S04]  /*04b0*/  STG.E desc[UR16][R2.64+-0x10], R13 ;  /* 0xfffff00d02007986 */ /* 0x000fe8000c101910 */
[----:B------:R-:W0:Y:S02]  /*04c0*/  LDG.E R6, desc[UR16][R4.64+-0x14] ;  /* 0xffffec1004067981 */ /* 0x000e24000c1e1900 */
[----:B0-----:R-:W-:-:S05]  /*04d0*/  FADD R9, R13, R6 ;  /* 0x000000060d097221 */ /* 0x001fca0000000000 */
[----:B------:R0:W-:Y:S04]  /*04e0*/  STG.E desc[UR16][R2.64+-0x14], R9 ;  /* 0xffffec0902007986 */ /* 0x0001e8000c101910 */
[----:B------:R-:W3:Y:S01]  /*04f0*/  LDG.E R6, desc[UR16][R4.64+-0x18] ;  /* 0xffffe81004067981 */ /* 0x000ee2000c1e1900 */
[----:B------:R-:W-:-:S04]  /*0500*/  UIADD3 UR9, UP0, UPT, UR18, UR6, URZ ;  /* 0x0000000612097290 */ /* 0x000fc8000ff1e0ff */
[----:B------:R-:W-:Y:S02]  /*0510*/  ULEA.HI.X.SX32 UR10, UR6, URZ, 0x1, UP0 ;  /* 0x000000ff060a7291 */ /* 0x000fe400080f0eff */
[----:B------:R-:W-:Y:S01]  /*0520*/  USHF.L.U32 UR7, UR9, 0x2, URZ ;  /* 0x0000000209077899 */ /* 0x000fe200080006ff */
[----:B---3--:R-:W-:-:S05]  /*0530*/  FADD R15, R9, R6 ;  /* 0x00000006090f7221 */ /* 0x008fca0000000000 */
[----:B------:R3:W-:Y:S04]  /*0540*/  STG.E desc[UR16][R2.64+-0x18], R15 ;  /* 0xffffe80f02007986 */ /* 0x0007e8000c101910 */
[----:B------:R-:W2:Y:S01]  /*0550*/  LDG.E R8, desc[UR16][R4.64+-0x1c] ;  /* 0xffffe41004087981 */ /* 0x000ea2000c1e1900 */
[----:B------:R-:W-:Y:S02]  /*0560*/  USHF.L.U64.HI UR9, UR9, 0x2, UR10 ;  /* 0x0000000209097899 */ /* 0x000fe4000801020a */
[----:B------:R-:W-:-:S04]  /*0570*/  UIADD3 UR10, UP0, UPT, UR7, UR26, URZ ;  /* 0x0000001a070a7290 */ /* 0x000fc8000ff1e0ff */
[----:B------:R-:W-:Y:S02]  /*0580*/  UIADD3.X UR19, UPT, UPT, UR9, UR25, URZ, UP0, !UPT ;  /* 0x0000001909137290 */ /* 0x000fe400087fe4ff */
[----:B------:R-:W-:-:S04]  /*0590*/  MOV R6, UR10 ;  /* 0x0000000a00067c02 */ /* 0x000fc80008000f00 */
[----:B-1----:R-:W-:Y:S01]  /*05a0*/  MOV R7, UR19 ;  /* 0x0000001300077c02 */ /* 0x002fe20008000f00 */
[----:B--2---:R-:W-:-:S05]  /*05b0*/  FADD R11, R15, R8 ;  /* 0x000000080f0b7221 */ /* 0x004fca0000000000 */
[----:B------:R3:W-:Y:S04]  /*05c0*/  STG.E desc[UR16][R2.64+-0x1c], R11 ;  /* 0xffffe40b02007986 */ /* 0x0007e8000c101910 */
[----:B------:R-:W0:Y:S01]  /*05d0*/  LDG.E R6, desc[UR16][R6.64] ;  /* 0x0000001006067981 */ /* 0x000e22000c1e1900 */
[----:B------:R-:W-:Y:S01]  /*05e0*/  UIADD3 UR7, UP0, UPT, UR7, UR4, URZ ;  /* 0x0000000407077290 */ /* 0x000fe2000ff1e0ff */
[----:B------:R-:W-:Y:S01]  /*05f0*/  IADD3 R0, PT, PT, R0, -0x10, RZ ;  /* 0xfffffff000007810 */ /* 0x000fe20007ffe0ff */
[----:B------:R-:W-:Y:S02]  /*0600*/  UIADD3 UR8, UPT, UPT, UR8, 0x10, URZ ;  /* 0x0000001008087890 */ /* 0x000fe4000fffe0ff */
[----:B------:R-:W-:Y:S02]  /*0610*/  UIADD3.X UR9, UPT, UPT, UR9, UR24, URZ, UP0, !UPT ;  /* 0x0000001809097290 */ /* 0x000fe400087fe4ff */
[----:B------:R-:W-:Y:S01]  /*0620*/  MOV R4, UR7 ;  /* 0x0000000700047c02 */ /* 0x000fe20008000f00 */
[----:B------:R-:W-:-:S02]  /*0630*/  UISETP.NE.AND UP0, UPT, UR8, URZ, UPT ;  /* 0x000000ff0800728c */ /* 0x000fc4000bf05270 */
[----:B------:R-:W-:Y:S01]  /*0640*/  UIADD3 UR6, UPT, UPT, UR6, -0x10, URZ ;  /* 0xfffffff006067890 */ /* 0x000fe2000fffe0ff */
[----:B------:R-:W-:Y:S01]  /*0650*/  MOV R5, UR9 ;  /* 0x0000000900057c02 */ /* 0x000fe20008000f00 */
[----:B0-----:R-:W-:-:S05]  /*0660*/  FADD R9, R11, R6 ;  /* 0x000000060b097221 */ /* 0x001fca0000000000 */
[----:B------:R3:W-:Y:S01]  /*0670*/  STG.E desc[UR16][R4.64], R9 ;  /* 0x0000000904007986 */ /* 0x0007e2000c101910 */
[----:B------:R-:W-:Y:S05]  /*0680*/  BRA.U UP0, `(.L_x_1) ;  /* 0xfffffff900e47547 */ /* 0x000fea000b83ffff */
.L_x_0:
[----:B-12---:R-:W-:Y:S05]  /*0690*/  @!P0 EXIT ;  /* 0x000000000000894d */ /* 0x006fea0003800000 */
[----:B------:R-:W-:Y:S02]  /*06a0*/  UISETP.GE.U32.AND UP0, UPT, UR28, 0x8, UPT ;  /* 0x000000081c00788c */ /* 0x000fe4000bf06070 */
[----:B------:R-:W-:-:S06]  /*06b0*/  ULOP3.LUT UR8, UR11, 0x7, URZ, 0xc0, !UPT ;  /* 0x000000070b087892 */ /* 0x000fcc000f8ec0ff */
[----:B------:R-:W-:Y:S01]  /*06c0*/  ISETP.NE.AND P0, PT, RZ, UR8, PT ;  /* 0x00000008ff007c0c */ /* 0x000fe2000bf05270 */
[----:B------:R-:W-:-:S12]  /*06d0*/  BRA.U !UP0, `(.L_x_2) ;  /* 0x0000000108947547 */ /* 0x000fd8000b800000 */
[----:B------:R-:W-:-:S04]  /*06e0*/  UIADD3 UR5, UP0, UPT, UR18, UR6, URZ ;  /* 0x0000000612057290 */ /* 0x000fc8000ff1e0ff */
[----:B------:R-:W-:Y:S02]  /*06f0*/  ULEA.HI.X.SX32 UR7, UR6, URZ, 0x1, UP0 ;  /* 0x000000ff06077291 */ /* 0x000fe400080f0eff */
[----:B------:R-:W-:Y:S02]  /*0700*/  USHF.L.U32 UR4, UR5, 0x2, URZ ;  /* 0x0000000205047899 */ /* 0x000fe400080006ff */
[----:B------:R-:W-:Y:S02]  /*0710*/  USHF.L.U64.HI UR5, UR5, 0x2, UR7 ;  /* 0x0000000205057899 */ /* 0x000fe40008010207 */
[----:B------:R-:W-:-:S04]  /*0720*/  UIADD3 UR7, UP0, UPT, UR4, UR12, URZ ;  /* 0x0000000c04077290 */ /* 0x000fc8000ff1e0ff */
[----:B------:R-:W-:Y:S02]  /*0730*/  UIADD3.X UR9, UPT, UPT, UR5, UR13, URZ, UP0, !UPT ;  /* 0x0000000d05097290 */ /* 0x000fe400087fe4ff */
[----:B---3--:R-:W-:-:S04]  /*0740*/  MOV R4, UR7 ;  /* 0x0000000700047c02 */ /* 0x008fc80008000f00 */
[----:B------:R-:W-:-:S05]  /*0750*/  MOV R5, UR9 ;  /* 0x0000000900057c02 */ /* 0x000fca0008000f00 */
[----:B------:R-:W2:Y:S01]  /*0760*/  LDG.E R0, desc[UR16][R4.64+-0x4] ;  /* 0xfffffc1004007981 */ /* 0x000ea2000c1e1900 */
[----:B------:R-:W-:-:S04]  /*0770*/  UIADD3 UR4, UP0, UPT, UR4, UR14, URZ ;  /* 0x0000000e04047290 */ /* 0x000fc8000ff1e0ff */
[----:B------:R-:W-:Y:S02]  /*0780*/  UIADD3.X UR5, UPT, UPT, UR5, UR15, URZ, UP0, !UPT ;  /* 0x0000000f05057290 */ /* 0x000fe400087fe4ff */
[----:B------:R-:W-:-:S04]  /*0790*/  MOV R2, UR4 ;  /* 0x0000000400027c02 */ /* 0x000fc80008000f00 */
[----:B------:R-:W-:Y:S01]  /*07a0*/  MOV R3, UR5 ;  /* 0x0000000500037c02 */ /* 0x000fe20008000f00 */
[----:B--2---:R-:W-:-:S05]  /*07b0*/  FADD R9, R9, R0 ;  /* 0x0000000009097221 */ /* 0x004fca0000000000 */
[----:B------:R-:W-:Y:S04]  /*07c0*/  STG.E desc[UR16][R2.64+-0x4], R9 ;  /* 0xfffffc0902007986 */ /* 0x000fe8000c101910 */
[----:B------:R-:W2:Y:S02]  /*07d0*/  LDG.E R0, desc[UR16][R4.64+-0x8] ;  /* 0xfffff81004007981 */ /* 0x000ea4000c1e1900 */
        /* <DEDUP_REMOVED lines=17> */
[----:B------:R-:W3:Y:S01]  /*08f0*/  LDG.E R0, desc[UR16][R4.64+-0x20] ;  /* 0xffffe01004007981 */ /* 0x000ee2000c1e1900 */
[----:B------:R-:W-:Y:S01]  /*0900*/  UIADD3 UR6, UPT, UPT, UR6, -0x8, URZ ;  /* 0xfffffff806067890 */ /* 0x000fe2000fffe0ff */
[----:B---3--:R-:W-:-:S05]  /*0910*/  FADD R9, R11, R0 ;  /* 0x000000000b097221 */ /* 0x008fca0000000000 */
[----:B------:R2:W-:Y:S06]  /*0920*/  STG.E desc[UR16][R2.64+-0x20], R9 ;  /* 0xffffe00902007986 */ /* 0x0005ec000c101910 */
.L_x_2:
[----:B------:R-:W-:Y:S05]  /*0930*/  @!P0 EXIT ;  /* 0x000000000000894d */ /* 0x000fea0003800000 */
        /* <DEDUP_REMOVED lines=10> */
[----:B--23--:R-:W-:-:S04]  /*09e0*/  MOV R2, UR5 ;  /* 0x0000000500027c02 */ /* 0x00cfc80008000f00 */
[----:B------:R-:W-:-:S05]  /*09f0*/  MOV R3, UR9 ;  /* 0x0000000900037c02 */ /* 0x000fca0008000f00 */
[----:B------:R-:W2:Y:S01]  /*0a00*/  LDG.E R0, desc[UR16][R2.64+-0x4] ;  /* 0xfffffc1002007981 */ /* 0x000ea2000c1e1900 */
[----:B------:R-:W-:-:S04]  /*0a10*/  UIADD3 UR8, UP0, UPT, UR8, UR14, URZ ;  /* 0x0000000e08087290 */ /* 0x000fc8000ff1e0ff */
[----:B------:R-:W-:Y:S02]  /*0a20*/  UIADD3.X UR7, UPT, UPT, UR7, UR15, URZ, UP0, !UPT ;  /* 0x0000000f07077290 */ /* 0x000fe400087fe4ff */
[----:B------:R-:W-:-:S04]  /*0a30*/  MOV R4, UR8 ;  /* 0x0000000800047c02 */ /* 0x000fc80008000f00 */
[----:B------:R-:W-:Y:S01]  /*0a40*/  MOV R5, UR7 ;  /* 0x0000000700057c02 */ /* 0x000fe20008000f00 */
        /* <DEDUP_REMOVED lines=8> */
[----:B------:R-:W2:Y:S01]  /*0ad0*/  LDG.E R0, desc[UR16][R2.64+-0x10] ;  /* 0xfffff01002007981 */ /* 0x000ea2000c1e1900 */
[----:B------:R-:W-:Y:S01]  /*0ae0*/  UIADD3 UR6, UPT, UPT, UR6, -0x4, URZ ;  /* 0xfffffffc06067890 */ /* 0x000fe2000fffe0ff */
[----:B--2---:R-:W-:-:S05]  /*0af0*/  FADD R9, R13, R0 ;  /* 0x000000000d097221 */ /* 0x004fca0000000000 */
[----:B------:R0:W-:Y:S06]  /*0b00*/  STG.E desc[UR16][R4.64+-0x10], R9 ;  /* 0xfffff00904007986 */ /* 0x0001ec000c101910 */
.L_x_3:
[----:B------:R-:W-:Y:S05]  /*0b10*/  @!P0 EXIT ;  /* 0x000000000000894d */ /* 0x000fea0003800000 */
[----:B------:R-:W-:-:S12]  /*0b20*/  UIADD3 UR4, UPT, UPT, -UR4, URZ, URZ ;  /* 0x000000ff04047290 */ /* 0x000fd8000fffe1ff */
.L_x_4:
[----:B------:R-:W-:-:S04]  /*0b30*/  UIADD3 UR5, UP0, UPT, UR18, UR6, URZ ;  /* 0x0000000612057290 */ /* 0x000fc8000ff1e0ff */
[----:B------:R-:W-:Y:S02]  /*0b40*/  ULEA.HI.X.SX32 UR7, UR6, URZ, 0x1, UP0 ;  /* 0x000000ff06077291 */ /* 0x000fe400080f0eff */
[----:B------:R-:W-:Y:S02]  /*0b50*/  USHF.L.U32 UR8, UR5, 0x2, URZ ;  /* 0x0000000205087899 */ /* 0x000fe400080006ff */
[----:B------:R-:W-:Y:S02]  /*0b60*/  USHF.L.U64.HI UR7, UR5, 0x2, UR7 ;  /* 0x0000000205077899 */ /* 0x000fe40008010207 */
[----:B------:R-:W-:-:S04]  /*0b70*/  UIADD3 UR5, UP0, UP1, UR8, -0x4, UR12 ;  /* 0xfffffffc08057890 */ /* 0x000fc8000f91e00c */
[----:B------:R-:W-:Y:S02]  /*0b80*/  UIADD3.X UR9, UPT, UPT, UR7, -0x1, UR13, UP0, UP1 ;  /* 0xffffffff07097890 */ /* 0x000fe400087e240d */
[----:B--23--:R-:W-:-:S04]  /*0b90*/  MOV R2, UR5 ;  /* 0x0000000500027c02 */ /* 0x00cfc80008000f00 */
[----:B------:R-:W-:-:S05]  /*0ba0*/  MOV R3, UR9 ;  /* 0x0000000900037c02 */ /* 0x000fca0008000f00 */
[----:B------:R-:W2:Y:S01]  /*0bb0*/  LDG.E R2, desc[UR16][R2.64] ;  /* 0x0000001002027981 */ /* 0x000ea2000c1e1900 */
[----:B------:R-:W-:Y:S02]  /*0bc0*/  UIADD3 UR5, UP0, UP1, UR8, -0x4, UR14 ;  /* 0xfffffffc08057890 */ /* 0x000fe4000f91e00e */
[----:B------:R-:W-:Y:S02]  /*0bd0*/  UIADD3 UR4, UPT, UPT, UR4, 0x1, URZ ;  /* 0x0000000104047890 */ /* 0x000fe4000fffe0ff */
[----:B------:R-:W-:Y:S02]  /*0be0*/  UIADD3.X UR7, UPT, UPT, UR7, -0x1, UR15, UP0, UP1 ;  /* 0xffffffff07077890 */ /* 0x000fe400087e240f */
[----:B01----:R-:W-:Y:S01]  /*0bf0*/  MOV R4, UR5 ;  /* 0x0000000500047c02 */ /* 0x003fe20008000f00 */
[----:B------:R-:W-:Y:S02]  /*0c00*/  UISETP.NE.AND UP0, UPT, UR4, URZ, UPT ;  /* 0x000000ff0400728c */ /* 0x000fe4000bf05270 */
[----:B------:R-:W-:Y:S01]  /*0c10*/  UIADD3 UR6, UPT, UPT, UR6, -0x1, URZ ;  /* 0xffffffff06067890 */ /* 0x000fe2000fffe0ff */
[----:B------:R-:W-:Y:S01]  /*0c20*/  MOV R5, UR7 ;  /* 0x0000000700057c02 */ /* 0x000fe20008000f00 */
[----:B--2---:R-:W-:-:S05]  /*0c30*/  FADD R9, R2, R9 ;  /* 0x0000000902097221 */ /* 0x004fca0000000000 */
[----:B------:R1:W-:Y:S01]  /*0c40*/  STG.E desc[UR16][R4.64], R9 ;  /* 0x0000000904007986 */ /* 0x0003e2000c101910 */
[----:B------:R-:W-:Y:S05]  /*0c50*/  BRA.U UP0, `(.L_x_4) ;  /* 0xfffffffd00b47547 */ /* 0x000fea000b83ffff */
[----:B------:R-:W-:Y:S05]  /*0c60*/  EXIT ;  /* 0x000000000000794d */ /* 0x000fea0003800000 */
.L_x_5:
[----:B------:R-:W-:-:S00]  /*0c70*/  BRA `(.L_x_5) ;  /* 0xfffffffc00fc7947 */ /* 0x000fc0000383ffff */
[----:B------:R-:W-:-:S00]  /*0c80*/  NOP ;  /* 0x0000000000007918 */ /* 0x000fc00000000000 */
[----:B------:R-:W-:-:S00]  /*0c90*/  NOP ;  /* 0x0000000000007918 */ /* 0x000fc00000000000 */
[----:B------:R-:W-:-:S00]  /*0ca0*/  NOP ;  /* 0x0000000000007918 */ /* 0x000fc00000000000 */
[----:B------:R-:W-:-:S00]  /*0cb0*/  NOP ;  /* 0x0000000000007918 */ /* 0x000fc00000000000 */
[----:B------:R-:W-:-:S00]  /*0cc0*/  NOP ;  /* 0x0000000000007918 */ /* 0x000fc00000000000 */
[----:B------:R-:W-:-:S00]  /*0cd0*/  NOP ;  /* 0x0000000000007918 */ /* 0x000fc00000000000 */
[----:B------:R-:W-:-:S00]  /*0ce0*/  NOP ;  /* 0x0000000000007918 */ /* 0x000fc00000000000 */
[----:B------:R-:W-:-:S00]  /*0cf0*/  NOP ;  /* 0x0000000000007918 */ /* 0x000fc00000000000 */
.L_x_6:


//--------------------- .nv.shared.reserved.0     --------------------------
	.section	.nv.shared.reserved.0,"aw",@nobits
	.weak		__nv_reservedSMEM_offset_0_alias
	.size		__nv_reservedSMEM_offset_0_alias, 0, 64
	.other		__nv_reservedSMEM_offset_0_alias,@"STO_CUDA_RESERVED_SHARED STV_DEFAULT"
__nv_reservedSMEM_offset_0_alias:
	.zero		0
	.zero		64


//--------------------- .nv.constant0._Z21reverse_cumsum_kernelPKfPfii --------------------------
	.section	.nv.constant0._Z21reverse_cumsum_kernelPKfPfii,"a",@progbits
	.sectionflags	@""
	.align	4
.nv.constant0._Z21reverse_cumsum_kernelPKfPfii:
	.zero		920


//--------------------- SYMBOLS --------------------------

	.type		.nv.reservedSmem.offset0,@object
	.size		.nv.reservedSmem.offset0,0x4
